//
// Generated by NVIDIA NVVM Compiler
//
// Compiler Build ID: CL-36424714
// Cuda compilation tools, release 13.0, V13.0.88
// Based on NVVM 20.0.0
//

.version 9.0
.target sm_100
.address_size 64

	// .globl	_Z1av
.extern .func  (.param .b32 func_retval0) vprintf
(
	.param .b64 vprintf_param_0,
	.param .b64 vprintf_param_1
)
;
.global .align 1 .b8 $str[4] = {37, 100, 10};

.visible .entry _Z1av()
{
	.local .align 8 .b8 	__local_depot0[8];
	.reg .b64 	%SP;
	.reg .b64 	%SPL;
	.reg .b32 	%r<5>;
	.reg .b64 	%rd<5>;

	mov.u64 	%SPL, __local_depot0;
	cvta.local.u64 	%SP, %SPL;
	add.u64 	%rd1, %SP, 0;
	add.u64 	%rd2, %SPL, 0;
	mov.u32 	%r1, %tid.x;
	mul.lo.s32 	%r2, %r1, %r1;
	st.local.u32 	[%rd2], %r2;
	mov.u64 	%rd3, $str;
	cvta.global.u64 	%rd4, %rd3;
	{ // callseq 0, 0
	.param .b64 param0;
	st.param.b64 	[param0], %rd4;
	.param .b64 param1;
	st.param.b64 	[param1], %rd1;
	.param .b32 retval0;
	call.uni (retval0), 
	vprintf, 
	(
	param0, 
	param1
	);
	ld.param.b32 	%r3, [retval0];
	} // callseq 0
	ret;

}


// ===== COMPILED SASS (sm_100) =====

	.target	sm_100

	.elftype	@"ET_EXEC"


//--------------------- .note.nv.tkinfo           --------------------------
	.section	.note.nv.tkinfo,"",@"SHT_NOTE"
	.sectionflags	@"SHF_NOTE_NV_TKINFO"
	.tkinfo
        /*0018*/ 	.word	0x00000002
        /*0030*/ 	.string	""
        /*0030*/ 	.string	"ptxas"
        /*0030*/ 	.string	"Cuda compilation tools, release 13.0, V13.0.88"
        /*0030*/ 	.string	"Build cuda_13.0.r13.0/compiler.36424714_0"
        /*0030*/ 	.string	"-arch sm_100 -m 64 "



//--------------------- .note.nv.cuinfo           --------------------------
	.section	.note.nv.cuinfo,"",@"SHT_NOTE"
	.sectionflags	@"SHF_NOTE_NV_CUINFO"
        /*0018*/ 	.short	0x0002
        /*001a*/ 	.short	0x0064
        /*001c*/ 	.short	0x0082
	.zero		2


//--------------------- .nv.info                  --------------------------
	.section	.nv.info,"",@"SHT_CUDA_INFO"
	.align	4


	//----- nvinfo : EIATTR_REGCOUNT
	.align		4
        /*0000*/ 	.byte	0x04, 0x2f
        /*0002*/ 	.short	(.L_2 - .L_1)
	.align		4
.L_1:
        /*0004*/ 	.word	index@(_Z1av)
        /*0008*/ 	.word	0x00000018


	//----- nvinfo : EIATTR_FRAME_SIZE
	.align		4
.L_2:
        /*000c*/ 	.byte	0x04, 0x11
        /*000e*/ 	.short	(.L_4 - .L_3)
	.align		4
.L_3:
        /*0010*/ 	.word	index@(_Z1av)
        /*0014*/ 	.word	0x00000008


	//----- nvinfo : EIATTR_MIN_STACK_SIZE
	.align		4
.L_4:
        /*0018*/ 	.byte	0x04, 0x12
        /*001a*/ 	.short	(.L_6 - .L_5)
	.align		4
.L_5:
        /*001c*/ 	.word	index@(_Z1av)
        /*0020*/ 	.word	0x00000008
.L_6:


//--------------------- .nv.compat                --------------------------
	.section	.nv.compat,"",@"SHT_CUDA_COMPAT_INFO"
	.align	4
        /*0000*/ 	.byte	0x02, 0x09, 0x00, 0x00, 0x02, 0x02, 0x01, 0x00, 0x02, 0x05, 0x05, 0x00, 0x03, 0x07, 0x01, 0x01
        /*0010*/ 	.byte	0x02, 0x03, 0x00, 0x00, 0x02, 0x06, 0x01, 0x00, 0x04, 0x0b, 0x08, 0x00, 0x09, 0x00, 0x00, 0x00
        /*0020*/ 	.byte	0x00, 0x00, 0x00, 0x00


//--------------------- .nv.info._Z1av            --------------------------
	.section	.nv.info._Z1av,"",@"SHT_CUDA_INFO"
	.sectionflags	@""
	.align	4


	//----- nvinfo : EIATTR_CUDA_API_VERSION
	.align		4
        /*0000*/ 	.byte	0x04, 0x37
        /*0002*/ 	.short	(.L_8 - .L_7)
.L_7:
        /*0004*/ 	.word	0x00000082


	//----- nvinfo : EIATTR_SPARSE_MMA_MASK
	.align		4
.L_8:
        /*0008*/ 	.byte	0x03, 0x50
        /*000a*/ 	.short	0x0000


	//----- nvinfo : EIATTR_MAXREG_COUNT
	.align		4
        /*000c*/ 	.byte	0x03, 0x1b
        /*000e*/ 	.short	0x00ff


	//----- nvinfo : EIATTR_EXTERNS
	.align		4
        /*0010*/ 	.byte	0x04, 0x0f
        /*0012*/ 	.short	(.L_10 - .L_9)


	//   ....[0]....
	.align		4
.L_9:
        /*0014*/ 	.word	index@(vprintf)


	//----- nvinfo : EIATTR_MERCURY_ISA_VERSION
	.align		4
.L_10:
        /*0018*/ 	.byte	0x03, 0x5f
        /*001a*/ 	.short	0x0101


	//----- nvinfo : EIATTR_VRC_CTA_INIT_COUNT
	.align		4
        /*001c*/ 	.byte	0x02, 0x4a
	.zero		1
	.zero		1


	//----- nvinfo : EIATTR_SYSCALL_OFFSETS
	.align		4
        /*0020*/ 	.byte	0x04, 0x46
        /*0022*/ 	.short	(.L_12 - .L_11)


	//   ....[0]....
.L_11:
        /*0024*/ 	.word	0x000000f0


	//----- nvinfo : EIATTR_EXIT_INSTR_OFFSETS
	.align		4
.L_12:
        /*0028*/ 	.byte	0x04, 0x1c
        /*002a*/ 	.short	(.L_14 - .L_13)


	//   ....[0]....
.L_13:
        /*002c*/ 	.word	0x00000100


	//----- nvinfo : EIATTR_SW_WAR
	.align		4
.L_14:
        /*0030*/ 	.byte	0x04, 0x36
        /*0032*/ 	.short	(.L_16 - .L_15)
.L_15:
        /*0034*/ 	.word	0x00000008
.L_16:


//--------------------- .nv.callgraph             --------------------------
	.section	.nv.callgraph,"",@"SHT_CUDA_CALLGRAPH"
	.align	4
	.sectionentsize	8
	.align		4
        /*0000*/ 	.word	0x00000000
	.align		4
        /*0004*/ 	.word	0xffffffff
	.align		4
        /*0008*/ 	.word	index@(_Z1av)
	.align		4
        /*000c*/ 	.word	index@(vprintf)
	.align		4
        /*0010*/ 	.word	0x00000000
	.align		4
        /*0014*/ 	.word	0xfffffffe
	.align		4
        /*0018*/ 	.word	0x00000000
	.align		4
        /*001c*/ 	.word	0xfffffffd
	.align		4
        /*0020*/ 	.word	0x00000000
	.align		4
        /*0024*/ 	.word	0xfffffffc


//--------------------- .nv.constant4             --------------------------
	.section	.nv.constant4,"a",@progbits
	.align	8
	.align		8
.nv.constant4:
        /*0000*/ 	.dword	vprintf
	.align		8
        /*0008*/ 	.dword	$str


//--------------------- .text._Z1av               --------------------------
	.section	.text._Z1av,"ax",@progbits
	.align	128
        .global         _Z1av
        .type           _Z1av,@function
        .size           _Z1av,(.L_x_2 - _Z1av)
        .other          _Z1av,@"STO_CUDA_ENTRY STV_DEFAULT"
_Z1av:
.text._Z1av:
[----:B------:R-:W0:Y:S01]  /*0000*/  LDC R1, c[0x0][0x37c] ;  /* 0x0000df00ff017b82 */ /* 0x000e220000000800 */
[----:B------:R-:W1:Y:S01]  /*0010*/  S2R R0, SR_TID.X ;  /* 0x0000000000007919 */ /* 0x000e620000002100 */
[----:B------:R-:W-:Y:S01]  /*0020*/  MOV R2, 0x0 ;  /* 0x0000000000027802 */ /* 0x000fe20000000f00 */
[----:B0-----:R-:W-:Y:S01]  /*0030*/  VIADD R1, R1, 0xfffffff8 ;  /* 0xfffffff801017836 */ /* 0x001fe20000000000 */
[----:B------:R-:W0:Y:S04]  /*0040*/  LDCU UR4, c[0x0][0x2f8] ;  /* 0x00005f00ff0477ac */ /* 0x000e280008000800 */
[----:B------:R-:W2:Y:S01]  /*0050*/  LDC.64 R2, c[0x4][R2] ;  /* 0x0100000002027b82 */ /* 0x000ea20000000a00 */
[----:B------:R-:W3:Y:S01]  /*0060*/  LDCU.64 UR6, c[0x4][0x8] ;  /* 0x01000100ff0677ac */ /* 0x000ee20008000a00 */
[----:B------:R-:W4:Y:S01]  /*0070*/  LDCU UR5, c[0x0][0x2fc] ;  /* 0x00005f80ff0577ac */ /* 0x000f220008000800 */
[----:B0-----:R-:W-:Y:S01]  /*0080*/  IADD3 R6, P0, PT, R1, UR4, RZ ;  /* 0x0000000401067c10 */ /* 0x001fe2000ff1e0ff */
[----:B---3--:R-:W-:Y:S01]  /*0090*/  IMAD.U32 R4, RZ, RZ, UR6 ;  /* 0x00000006ff047e24 */ /* 0x008fe2000f8e00ff */
[----:B------:R-:W-:-:S03]  /*00a0*/  MOV R5, UR7 ;  /* 0x0000000700057c02 */ /* 0x000fc60008000f00 */
[----:B----4-:R-:W-:Y:S02]  /*00b0*/  IMAD.X R7, RZ, RZ, UR5, P0 ;  /* 0x00000005ff077e24 */ /* 0x010fe400080e06ff */
[----:B-1----:R-:W-:-:S05]  /*00c0*/  IMAD R0, R0, R0, RZ ;  /* 0x0000000000007224 */ /* 0x002fca00078e02ff */
[----:B------:R0:W-:Y:S02]  /*00d0*/  STL [R1], R0 ;  /* 0x0000000001007387 */ /* 0x0001e40000100800 */
[----:B------:R-:W-:-:S07]  /*00e0*/  LEPC R20, `(.L_x_0) ;  /* 0x000000001014794e */ /* 0x000fce0000000000 */
[----:B0-2---:R-:W-:Y:S05]  /*00f0*/  CALL.ABS.NOINC R2 ;  /* 0x0000000002007343 */ /* 0x005fea0003c00000 */
.L_x_0:
[----:B------:R-:W-:Y:S05]  /*0100*/  EXIT ;  /* 0x000000000000794d */ /* 0x000fea0003800000 */
.L_x_1:
[----:B------:R-:W-:-:S00]  /*0110*/  BRA `(.L_x_1) ;  /* 0xfffffffc00fc7947 */ /* 0x000fc0000383ffff */
[----:B------:R-:W-:-:S00]  /*0120*/  NOP ;  /* 0x0000000000007918 */ /* 0x000fc00000000000 */
        /* <DEDUP_REMOVED lines=13> */
.L_x_2:


//--------------------- .nv.global.init           --------------------------
	.section	.nv.global.init,"aw",@progbits
.nv.global.init:
	.type		$str,@object
	.size		$str,(.L_0 - $str)
$str:
        /*0000*/ 	.byte	0x25, 0x64, 0x0a, 0x00
.L_0:


//--------------------- .nv.shared.reserved.0     --------------------------
	.section	.nv.shared.reserved.0,"aw",@nobits
	.weak		__nv_reservedSMEM_offset_0_alias
	.size		__nv_reservedSMEM_offset_0_alias, 0, 64
	.other		__nv_reservedSMEM_offset_0_alias,@"STO_CUDA_RESERVED_SHARED STV_DEFAULT"
__nv_reservedSMEM_offset_0_alias:
	.zero		0
	.zero		64


//--------------------- .nv.constant0._Z1av       --------------------------
	.section	.nv.constant0._Z1av,"a",@progbits
	.sectionflags	@""
	.align	4
.nv.constant0._Z1av:
	.zero		896


//--------------------- SYMBOLS --------------------------

	.type		.nv.reservedSmem.offset0,@object
	.size		.nv.reservedSmem.offset0,0x4
	.type		vprintf,@function
